//
// Generated by NVIDIA NVVM Compiler
//
// Compiler Build ID: CL-36424714
// Cuda compilation tools, release 13.0, V13.0.88
// Based on NVVM 20.0.0
//

.version 9.0
.target sm_100
.address_size 64

	// .globl	_Z6kernelPii

.visible .entry _Z6kernelPii(
	.param .u64 .ptr .align 1 _Z6kernelPii_param_0,
	.param .u32 _Z6kernelPii_param_1
)
{
	.reg .pred 	%p<2>;
	.reg .b32 	%r<8>;
	.reg .b64 	%rd<5>;

	ld.param.u64 	%rd1, [_Z6kernelPii_param_0];
	ld.param.u32 	%r2, [_Z6kernelPii_param_1];
	mov.u32 	%r3, %ntid.x;
	mov.u32 	%r4, %ctaid.x;
	mov.u32 	%r5, %tid.x;
	mad.lo.s32 	%r1, %r3, %r4, %r5;
	setp.ge.s32 	%p1, %r1, %r2;
	@%p1 bra 	$L__BB0_2;
	cvta.to.global.u64 	%rd2, %rd1;
	mul.wide.s32 	%rd3, %r1, 4;
	add.s64 	%rd4, %rd2, %rd3;
	ld.global.u32 	%r6, [%rd4];
	mul.lo.s32 	%r7, %r6, %r6;
	st.global.u32 	[%rd4], %r7;
$L__BB0_2:
	ret;

}


// ===== COMPILED SASS (sm_100) =====

	.target	sm_100

	.elftype	@"ET_EXEC"


//--------------------- .note.nv.tkinfo           --------------------------
	.section	.note.nv.tkinfo,"",@"SHT_NOTE"
	.sectionflags	@"SHF_NOTE_NV_TKINFO"
	.tkinfo
        /*0018*/ 	.word	0x00000002
        /*0030*/ 	.string	""
        /*0030*/ 	.string	"ptxas"
        /*0030*/ 	.string	"Cuda compilation tools, release 13.0, V13.0.88"
        /*0030*/ 	.string	"Build cuda_13.0.r13.0/compiler.36424714_0"
        /*0030*/ 	.string	"-arch sm_100 -m 64 "



//--------------------- .note.nv.cuinfo           --------------------------
	.section	.note.nv.cuinfo,"",@"SHT_NOTE"
	.sectionflags	@"SHF_NOTE_NV_CUINFO"
        /*0018*/ 	.short	0x0002
        /*001a*/ 	.short	0x0064
        /*001c*/ 	.short	0x0082
	.zero		2


//--------------------- .nv.info                  --------------------------
	.section	.nv.info,"",@"SHT_CUDA_INFO"
	.align	4


	//----- nvinfo : EIATTR_REGCOUNT
	.align		4
        /*0000*/ 	.byte	0x04, 0x2f
        /*0002*/ 	.short	(.L_1 - .L_0)
	.align		4
.L_0:
        /*0004*/ 	.word	index@(_Z6kernelPii)
        /*0008*/ 	.word	0x00000008


	//----- nvinfo : EIATTR_FRAME_SIZE
	.align		4
.L_1:
        /*000c*/ 	.byte	0x04, 0x11
        /*000e*/ 	.short	(.L_3 - .L_2)
	.align		4
.L_2:
        /*0010*/ 	.word	index@(_Z6kernelPii)
        /*0014*/ 	.word	0x00000000


	//----- nvinfo : EIATTR_MIN_STACK_SIZE
	.align		4
.L_3:
        /*0018*/ 	.byte	0x04, 0x12
        /*001a*/ 	.short	(.L_5 - .L_4)
	.align		4
.L_4:
        /*001c*/ 	.word	index@(_Z6kernelPii)
        /*0020*/ 	.word	0x00000000
.L_5:


//--------------------- .nv.compat                --------------------------
	.section	.nv.compat,"",@"SHT_CUDA_COMPAT_INFO"
	.align	4
        /*0000*/ 	.byte	0x02, 0x09, 0x00, 0x00, 0x02, 0x02, 0x01, 0x00, 0x02, 0x05, 0x05, 0x00, 0x03, 0x07, 0x01, 0x01
        /*0010*/ 	.byte	0x02, 0x03, 0x00, 0x00, 0x02, 0x06, 0x01, 0x00, 0x04, 0x0b, 0x08, 0x00, 0x09, 0x00, 0x00, 0x00
        /*0020*/ 	.byte	0x00, 0x00, 0x00, 0x00


//--------------------- .nv.info._Z6kernelPii     --------------------------
	.section	.nv.info._Z6kernelPii,"",@"SHT_CUDA_INFO"
	.sectionflags	@""
	.align	4


	//----- nvinfo : EIATTR_CUDA_API_VERSION
	.align		4
        /*0000*/ 	.byte	0x04, 0x37
        /*0002*/ 	.short	(.L_7 - .L_6)
.L_6:
        /*0004*/ 	.word	0x00000082


	//----- nvinfo : EIATTR_KPARAM_INFO
	.align		4
.L_7:
        /*0008*/ 	.byte	0x04, 0x17
        /*000a*/ 	.short	(.L_9 - .L_8)
.L_8:
        /*000c*/ 	.word	0x00000000
        /*0010*/ 	.short	0x0001
        /*0012*/ 	.short	0x0008
        /*0014*/ 	.byte	0x00, 0xf0, 0x11, 0x00


	//----- nvinfo : EIATTR_KPARAM_INFO
	.align		4
.L_9:
        /*0018*/ 	.byte	0x04, 0x17
        /*001a*/ 	.short	(.L_11 - .L_10)
.L_10:
        /*001c*/ 	.word	0x00000000
        /*0020*/ 	.short	0x0000
        /*0022*/ 	.short	0x0000
        /*0024*/ 	.byte	0x00, 0xf5, 0x21, 0x00


	//----- nvinfo : EIATTR_SPARSE_MMA_MASK
	.align		4
.L_11:
        /*0028*/ 	.byte	0x03, 0x50
        /*002a*/ 	.short	0x0000


	//----- nvinfo : EIATTR_MAXREG_COUNT
	.align		4
        /*002c*/ 	.byte	0x03, 0x1b
        /*002e*/ 	.short	0x00ff


	//----- nvinfo : EIATTR_MERCURY_ISA_VERSION
	.align		4
        /*0030*/ 	.byte	0x03, 0x5f
        /*0032*/ 	.short	0x0101


	//----- nvinfo : EIATTR_VRC_CTA_INIT_COUNT
	.align		4
        /*0034*/ 	.byte	0x02, 0x4a
	.zero		1
	.zero		1


	//----- nvinfo : EIATTR_EXIT_INSTR_OFFSETS
	.align		4
        /*0038*/ 	.byte	0x04, 0x1c
        /*003a*/ 	.short	(.L_13 - .L_12)


	//   ....[0]....
.L_12:
        /*003c*/ 	.word	0x00000070


	//   ....[1]....
        /*0040*/ 	.word	0x000000e0


	//----- nvinfo : EIATTR_CBANK_PARAM_SIZE
	.align		4
.L_13:
        /*0044*/ 	.byte	0x03, 0x19
        /*0046*/ 	.short	0x000c


	//----- nvinfo : EIATTR_PARAM_CBANK
	.align		4
        /*0048*/ 	.byte	0x04, 0x0a
        /*004a*/ 	.short	(.L_15 - .L_14)
	.align		4
.L_14:
        /*004c*/ 	.word	index@(.nv.constant0._Z6kernelPii)
        /*0050*/ 	.short	0x0380
        /*0052*/ 	.short	0x000c


	//----- nvinfo : EIATTR_SW_WAR
	.align		4
.L_15:
        /*0054*/ 	.byte	0x04, 0x36
        /*0056*/ 	.short	(.L_17 - .L_16)
.L_16:
        /*0058*/ 	.word	0x00000008
.L_17:


//--------------------- .nv.callgraph             --------------------------
	.section	.nv.callgraph,"",@"SHT_CUDA_CALLGRAPH"
	.align	4
	.sectionentsize	8
	.align		4
        /*0000*/ 	.word	0x00000000
	.align		4
        /*0004*/ 	.word	0xffffffff
	.align		4
        /*0008*/ 	.word	0x00000000
	.align		4
        /*000c*/ 	.word	0xfffffffe
	.align		4
        /*0010*/ 	.word	0x00000000
	.align		4
        /*0014*/ 	.word	0xfffffffd
	.align		4
        /*0018*/ 	.word	0x00000000
	.align		4
        /*001c*/ 	.word	0xfffffffc


//--------------------- .text._Z6kernelPii        --------------------------
	.section	.text._Z6kernelPii,"ax",@progbits
	.align	128
        .global         _Z6kernelPii
        .type           _Z6kernelPii,@function
        .size           _Z6kernelPii,(.L_x_1 - _Z6kernelPii)
        .other          _Z6kernelPii,@"STO_CUDA_ENTRY STV_DEFAULT"
_Z6kernelPii:
.text._Z6kernelPii:
[----:B------:R-:W-:Y:S01]  /*0000*/  LDC R1, c[0x0][0x37c] ;  /* 0x0000df00ff017b82 */ /* 0x000fe20000000800 */
[----:B------:R-:W0:Y:S01]  /*0010*/  S2R R5, SR_CTAID.X ;  /* 0x0000000000057919 */ /* 0x000e220000002500 */
[----:B------:R-:W0:Y:S01]  /*0020*/  LDCU UR4, c[0x0][0x360] ;  /* 0x00006c00ff0477ac */ /* 0x000e220008000800 */
[----:B------:R-:W0:Y:S01]  /*0030*/  S2R R0, SR_TID.X ;  /* 0x0000000000007919 */ /* 0x000e220000002100 */
[----:B------:R-:W1:Y:S01]  /*0040*/  LDCU UR5, c[0x0][0x388] ;  /* 0x00007100ff0577ac */ /* 0x000e620008000800 */
[----:B0-----:R-:W-:-:S05]  /*0050*/  IMAD R5, R5, UR4, R0 ;  /* 0x0000000405057c24 */ /* 0x001fca000f8e0200 */
[----:B-1----:R-:W-:-:S13]  /*0060*/  ISETP.GE.AND P0, PT, R5, UR5, PT ;  /* 0x0000000505007c0c */ /* 0x002fda000bf06270 */
[----:B------:R-:W-:Y:S05]  /*0070*/  @P0 EXIT ;  /* 0x000000000000094d */ /* 0x000fea0003800000 */
[----:B------:R-:W0:Y:S01]  /*0080*/  LDC.64 R2, c[0x0][0x380] ;  /* 0x0000e000ff027b82 */ /* 0x000e220000000a00 */
[----:B------:R-:W1:Y:S01]  /*0090*/  LDCU.64 UR4, c[0x0][0x358] ;  /* 0x00006b00ff0477ac */ /* 0x000e620008000a00 */
[----:B0-----:R-:W-:-:S05]  /*00a0*/  IMAD.WIDE R2, R5, 0x4, R2 ;  /* 0x0000000405027825 */ /* 0x001fca00078e0202 */
[----:B-1----:R-:W2:Y:S02]  /*00b0*/  LDG.E R0, desc[UR4][R2.64] ;  /* 0x0000000402007981 */ /* 0x002ea4000c1e1900 */
[----:B--2---:R-:W-:-:S05]  /*00c0*/  IMAD R5, R0, R0, RZ ;  /* 0x0000000000057224 */ /* 0x004fca00078e02ff */
[----:B------:R-:W-:Y:S01]  /*00d0*/  STG.E desc[UR4][R2.64], R5 ;  /* 0x0000000502007986 */ /* 0x000fe2000c101904 */
[----:B------:R-:W-:Y:S05]  /*00e0*/  EXIT ;  /* 0x000000000000794d */ /* 0x000fea0003800000 */
.L_x_0:
[----:B------:R-:W-:-:S00]  /*00f0*/  BRA `(.L_x_0) ;  /* 0xfffffffc00fc7947 */ /* 0x000fc0000383ffff */
[----:B------:R-:W-:-:S00]  /*0100*/  NOP ;  /* 0x0000000000007918 */ /* 0x000fc00000000000 */
[----:B------:R-:W-:-:S00]  /*0110*/  NOP ;  /* 0x0000000000007918 */ /* 0x000fc00000000000 */
[----:B------:R-:W-:-:S00]  /*0120*/  NOP ;  /* 0x0000000000007918 */ /* 0x000fc00000000000 */
[----:B------:R-:W-:-:S00]  /*0130*/  NOP ;  /* 0x0000000000007918 */ /* 0x000fc00000000000 */
[----:B------:R-:W-:-:S00]  /*0140*/  NOP ;  /* 0x0000000000007918 */ /* 0x000fc00000000000 */
[----:B------:R-:W-:-:S00]  /*0150*/  NOP ;  /* 0x0000000000007918 */ /* 0x000fc00000000000 */
[----:B------:R-:W-:-:S00]  /*0160*/  NOP ;  /* 0x0000000000007918 */ /* 0x000fc00000000000 */
[----:B------:R-:W-:-:S00]  /*0170*/  NOP ;  /* 0x0000000000007918 */ /* 0x000fc00000000000 */
.L_x_1:


//--------------------- .nv.shared.reserved.0     --------------------------
	.section	.nv.shared.reserved.0,"aw",@nobits
	.weak		__nv_reservedSMEM_offset_0_alias
	.size		__nv_reservedSMEM_offset_0_alias, 0, 64
	.other		__nv_reservedSMEM_offset_0_alias,@"STO_CUDA_RESERVED_SHARED STV_DEFAULT"
__nv_reservedSMEM_offset_0_alias:
	.zero		0
	.zero		64


//--------------------- .nv.constant0._Z6kernelPii --------------------------
	.section	.nv.constant0._Z6kernelPii,"a",@progbits
	.sectionflags	@""
	.align	4
.nv.constant0._Z6kernelPii:
	.zero		908


//--------------------- SYMBOLS --------------------------

	.type		.nv.reservedSmem.offset0,@object
	.size		.nv.reservedSmem.offset0,0x4
